	.headerflags	@"EF_CUDA_TEXMODE_UNIFIED EF_CUDA_64BIT_ADDRESS EF_CUDA_ACCELERATORS EF_CUDA_SM90 EF_CUDA_VIRTUAL_SM(EF_CUDA_SM90)"
	.elftype	@"ET_EXEC"


//--------------------- .nv.info                  --------------------------
	.section	.nv.info,"",@"SHT_CUDA_INFO"
	.align	4


	//----- nvinfo : EIATTR_REGCOUNT
	.align		4
        /*0000*/ 	.byte	0x04, 0x2f
        /*0002*/ 	.short	(.L_3 - .L_2)
	.align		4
.L_2:
        /*0004*/ 	.word	index@(triton_poi_fused__native_batch_norm_legit_no_training_cat_relu_40)
        /*0008*/ 	.word	0x00000020


	//----- nvinfo : EIATTR_MIN_STACK_SIZE
	.align		4
.L_3:
        /*000c*/ 	.byte	0x04, 0x12
        /*000e*/ 	.short	(.L_5 - .L_4)
	.align		4
.L_4:
        /*0010*/ 	.word	index@(triton_poi_fused__native_batch_norm_legit_no_training_cat_relu_40)
        /*0014*/ 	.word	0x00000000


	//----- nvinfo : EIATTR_FRAME_SIZE
	.align		4
.L_5:
        /*0018*/ 	.byte	0x04, 0x11
        /*001a*/ 	.short	(.L_7 - .L_6)
	.align		4
.L_6:
        /*001c*/ 	.word	index@(triton_poi_fused__native_batch_norm_legit_no_training_cat_relu_40)
        /*0020*/ 	.word	0x00000000


	//----- nvinfo : EIATTR_MIN_STACK_SIZE
	.align		4
.L_7:
        /*0024*/ 	.byte	0x04, 0x12
        /*0026*/ 	.short	(.L_9 - .L_8)
	.align		4
.L_8:
        /*0028*/ 	.word	index@(triton_poi_fused__native_batch_norm_legit_no_training_cat_relu_40)
        /*002c*/ 	.word	0x00000000
.L_9:


//--------------------- .nv.info.triton_poi_fused__native_batch_norm_legit_no_training_cat_relu_40 --------------------------
	.section	.nv.info.triton_poi_fused__native_batch_norm_legit_no_training_cat_relu_40,"",@"SHT_CUDA_INFO"
	.sectionflags	@""
	.align	4


	//----- nvinfo : EIATTR_CUDA_API_VERSION
	.align		4
        /*0000*/ 	.byte	0x04, 0x37
        /*0002*/ 	.short	(.L_11 - .L_10)
.L_10:
        /*0004*/ 	.word	0x0000007c


	//----- nvinfo : EIATTR_KPARAM_INFO
	.align		4
.L_11:
        /*0008*/ 	.byte	0x04, 0x17
        /*000a*/ 	.short	(.L_13 - .L_12)
.L_12:
        /*000c*/ 	.word	0x00000000
        /*0010*/ 	.short	0x0008
        /*0012*/ 	.short	0x0040
        /*0014*/ 	.byte	0x00, 0xf0, 0x11, 0x00


	//----- nvinfo : EIATTR_KPARAM_INFO
	.align		4
.L_13:
        /*0018*/ 	.byte	0x04, 0x17
        /*001a*/ 	.short	(.L_15 - .L_14)
.L_14:
        /*001c*/ 	.word	0x00000000
        /*0020*/ 	.short	0x0007
        /*0022*/ 	.short	0x0038
        /*0024*/ 	.byte	0x00, 0xf4, 0x21, 0x00


	//----- nvinfo : EIATTR_KPARAM_INFO
	.align		4
.L_15:
        /*0028*/ 	.byte	0x04, 0x17
        /*002a*/ 	.short	(.L_17 - .L_16)
.L_16:
        /*002c*/ 	.word	0x00000000
        /*0030*/ 	.short	0x0006
        /*0032*/ 	.short	0x0030
        /*0034*/ 	.byte	0x00, 0xf4, 0x21, 0x00


	//----- nvinfo : EIATTR_KPARAM_INFO
	.align		4
.L_17:
        /*0038*/ 	.byte	0x04, 0x17
        /*003a*/ 	.short	(.L_19 - .L_18)
.L_18:
        /*003c*/ 	.word	0x00000000
        /*0040*/ 	.short	0x0005
        /*0042*/ 	.short	0x0028
        /*0044*/ 	.byte	0x00, 0xf4, 0x21, 0x00


	//----- nvinfo : EIATTR_KPARAM_INFO
	.align		4
.L_19:
        /*0048*/ 	.byte	0x04, 0x17
        /*004a*/ 	.short	(.L_21 - .L_20)
.L_20:
        /*004c*/ 	.word	0x00000000
        /*0050*/ 	.short	0x0004
        /*0052*/ 	.short	0x0020
        /*0054*/ 	.byte	0x00, 0xf4, 0x21, 0x00


	//----- nvinfo : EIATTR_KPARAM_INFO
	.align		4
.L_21:
        /*0058*/ 	.byte	0x04, 0x17
        /*005a*/ 	.short	(.L_23 - .L_22)
.L_22:
        /*005c*/ 	.word	0x00000000
        /*0060*/ 	.short	0x0003
        /*0062*/ 	.short	0x0018
        /*0064*/ 	.byte	0x00, 0xf4, 0x21, 0x00


	//----- nvinfo : EIATTR_KPARAM_INFO
	.align		4
.L_23:
        /*0068*/ 	.byte	0x04, 0x17
        /*006a*/ 	.short	(.L_25 - .L_24)
.L_24:
        /*006c*/ 	.word	0x00000000
        /*0070*/ 	.short	0x0002
        /*0072*/ 	.short	0x0010
        /*0074*/ 	.byte	0x00, 0xf4, 0x21, 0x00


	//----- nvinfo : EIATTR_KPARAM_INFO
	.align		4
.L_25:
        /*0078*/ 	.byte	0x04, 0x17
        /*007a*/ 	.short	(.L_27 - .L_26)
.L_26:
        /*007c*/ 	.word	0x00000000
        /*0080*/ 	.short	0x0001
        /*0082*/ 	.short	0x0008
        /*0084*/ 	.byte	0x00, 0xf4, 0x21, 0x00


	//----- nvinfo : EIATTR_KPARAM_INFO
	.align		4
.L_27:
        /*0088*/ 	.byte	0x04, 0x17
        /*008a*/ 	.short	(.L_29 - .L_28)
.L_28:
        /*008c*/ 	.word	0x00000000
        /*0090*/ 	.short	0x0000
        /*0092*/ 	.short	0x0000
        /*0094*/ 	.byte	0x00, 0xf4, 0x21, 0x00


	//----- nvinfo : EIATTR_SPARSE_MMA_MASK
	.align		4
.L_29:
        /*0098*/ 	.byte	0x03, 0x50
        /*009a*/ 	.short	0x0000


	//----- nvinfo : EIATTR_MAXREG_COUNT
	.align		4
        /*009c*/ 	.byte	0x03, 0x1b
        /*009e*/ 	.short	0x00ff


	//----- nvinfo : EIATTR_EXIT_INSTR_OFFSETS
	.align		4
        /*00a0*/ 	.byte	0x04, 0x1c
        /*00a2*/ 	.short	(.L_31 - .L_30)


	//   ....[0]....
.L_30:
        /*00a4*/ 	.word	0x00000980


	//   ....[1]....
        /*00a8*/ 	.word	0x000009a0


	//----- nvinfo : EIATTR_REQNTID
	.align		4
.L_31:
        /*00ac*/ 	.byte	0x04, 0x10
        /*00ae*/ 	.short	(.L_33 - .L_32)
.L_32:
        /*00b0*/ 	.word	0x00000080
        /*00b4*/ 	.word	0x00000001
        /*00b8*/ 	.word	0x00000001


	//----- nvinfo : EIATTR_CBANK_PARAM_SIZE
	.align		4
.L_33:
        /*00bc*/ 	.byte	0x03, 0x19
        /*00be*/ 	.short	0x0044


	//----- nvinfo : EIATTR_PARAM_CBANK
	.align		4
        /*00c0*/ 	.byte	0x04, 0x0a
        /*00c2*/ 	.short	(.L_35 - .L_34)
	.align		4
.L_34:
        /*00c4*/ 	.word	index@(.nv.constant0.triton_poi_fused__native_batch_norm_legit_no_training_cat_relu_40)
        /*00c8*/ 	.short	0x0210
        /*00ca*/ 	.short	0x0044


	//----- nvinfo : EIATTR_SW_WAR
	.align		4
.L_35:
        /*00cc*/ 	.byte	0x04, 0x36
        /*00ce*/ 	.short	(.L_37 - .L_36)
.L_36:
        /*00d0*/ 	.word	0x00000008
.L_37:


//--------------------- .nv.callgraph             --------------------------
	.section	.nv.callgraph,"",@"SHT_CUDA_CALLGRAPH"
	.align	4
	.sectionentsize	8
	.align		4
        /*0000*/ 	.word	0x00000000
	.align		4
        /*0004*/ 	.word	0xffffffff
	.align		4
        /*0008*/ 	.word	0x00000000
	.align		4
        /*000c*/ 	.word	0xfffffffe
	.align		4
        /*0010*/ 	.word	0x00000000
	.align		4
        /*0014*/ 	.word	0xfffffffd
	.align		4
        /*0018*/ 	.word	0x00000000
	.align		4
        /*001c*/ 	.word	0xfffffffc


//--------------------- .nv.constant4             --------------------------
	.section	.nv.constant4,"a",@progbits
	.align	8
	.align		8
.nv.constant4:
        /*0000*/ 	.dword	_$_str
	.align		8
        /*0008*/ 	.dword	_$_str_$_2


//--------------------- .text.triton_poi_fused__native_batch_norm_legit_no_training_cat_relu_40 --------------------------
	.section	.text.triton_poi_fused__native_batch_norm_legit_no_training_cat_relu_40,"ax",@progbits
	.align	128
        .global         triton_poi_fused__native_batch_norm_legit_no_training_cat_relu_40
        .type           triton_poi_fused__native_batch_norm_legit_no_training_cat_relu_40,@function
        .size           triton_poi_fused__native_batch_norm_legit_no_training_cat_relu_40,(.L_x_1 - triton_poi_fused__native_batch_norm_legit_no_training_cat_relu_40)
        .other          triton_poi_fused__native_batch_norm_legit_no_training_cat_relu_40,@"STO_CUDA_ENTRY STV_DEFAULT"
triton_poi_fused__native_batch_norm_legit_no_training_cat_relu_40:
.text.triton_poi_fused__native_batch_norm_legit_no_training_cat_relu_40:
[----:B------:R-:W0:Y:S01]  /*0000*/  LDC R1, c[0x0][0x28] ;  /* 0x00000a00ff017b82 */ /* 0x000e220000000800 */
[----:B------:R-:W1:Y:S07]  /*0010*/  S2R R0, SR_TID.X ;  /* 0x0000000000007919 */ /* 0x000e6e0000002100 */
[----:B------:R-:W2:Y:S01]  /*0020*/  LDC.64 R4, c[0x0][0x228] ;  /* 0x00008a00ff047b82 */ /* 0x000ea20000000a00 */
[----:B------:R-:W-:Y:S01]  /*0030*/  IMAD.MOV.U32 R2, RZ, RZ, RZ ;  /* 0x000000ffff027224 */ /* 0x000fe200078e00ff */
[----:B------:R-:W-:Y:S01]  /*0040*/  ULDC.64 UR4, c[0x0][0x208] ;  /* 0x0000820000047ab9 */ /* 0x000fe20000000a00 */
[----:B------:R-:W3:Y:S01]  /*0050*/  S2R R25, SR_CTAID.X ;  /* 0x0000000000197919 */ /* 0x000ee20000002500 */
[----:B------:R-:W-:Y:S01]  /*0060*/  IMAD.MOV.U32 R24, RZ, RZ, RZ ;  /* 0x000000ffff187224 */ /* 0x000fe200078e00ff */
[----:B------:R-:W-:-:S03]  /*0070*/  ULDC.64 UR6, c[0x0][0x218] ;  /* 0x0000860000067ab9 */ /* 0x000fc60000000a00 */
[----:B------:R-:W4:Y:S01]  /*0080*/  LDC.64 R12, c[0x0][0x220] ;  /* 0x00008800ff0c7b82 */ /* 0x000f220000000a00 */
[----:B------:R-:W-:-:S07]  /*0090*/  IMAD.MOV.U32 R14, RZ, RZ, 0x3e800000 ;  /* 0x3e800000ff0e7424 */ /* 0x000fce00078e00ff */
[----:B------:R-:W5:Y:S08]  /*00a0*/  LDC.64 R28, c[0x0][0x210] ;  /* 0x00008400ff1c7b82 */ /* 0x000f700000000a00 */
[----:B------:R-:W2:Y:S01]  /*00b0*/  LDC.64 R22, c[0x0][0x230] ;  /* 0x00008c00ff167b82 */ /* 0x000ea20000000a00 */
[----:B-1----:R-:W-:-:S07]  /*00c0*/  IMAD.SHL.U32 R0, R0, 0x4, RZ ;  /* 0x0000000400007824 */ /* 0x002fce00078e00ff */
[----:B------:R-:W1:Y:S01]  /*00d0*/  LDC.64 R26, c[0x0][0x238] ;  /* 0x00008e00ff1a7b82 */ /* 0x000e620000000a00 */
[----:B------:R-:W-:-:S05]  /*00e0*/  LOP3.LUT R0, R0, 0x1fc, RZ, 0xc0, !PT ;  /* 0x000001fc00007812 */ /* 0x000fca00078ec0ff */
[----:B---3--:R-:W-:-:S05]  /*00f0*/  IMAD R25, R25, 0x200, R0 ;  /* 0x0000020019197824 */ /* 0x008fca00078e0200 */
[----:B------:R-:W-:Y:S02]  /*0100*/  SHF.R.S32.HI R3, RZ, 0x1f, R25 ;  /* 0x0000001fff037819 */ /* 0x000fe40000011419 */
[----:B------:R-:W-:Y:S02]  /*0110*/  ISETP.GE.AND P0, PT, R25, 0xb800, PT ;  /* 0x0000b8001900780c */ /* 0x000fe40003f06270 */
[----:B------:R-:W-:-:S04]  /*0120*/  LEA.HI R0, R3, R25, RZ, 0x4 ;  /* 0x0000001903007211 */ /* 0x000fc800078f20ff */
[----:B------:R-:W-:-:S05]  /*0130*/  SHF.R.S32.HI R3, RZ, 0x4, R0 ;  /* 0x00000004ff037819 */ /* 0x000fca0000011400 */
[----:B------:R-:W-:-:S05]  /*0140*/  IMAD.HI R2, R3, -0x4de9bd37, R2 ;  /* 0xb21642c903027827 */ /* 0x000fca00078e0202 */
[----:B------:R-:W-:-:S04]  /*0150*/  SHF.R.U32.HI R7, RZ, 0x1f, R2 ;  /* 0x0000001fff077819 */ /* 0x000fc80000011602 */
[----:B------:R-:W-:-:S05]  /*0160*/  LEA.HI.SX32 R7, R2, R7, 0x17 ;  /* 0x0000000702077211 */ /* 0x000fca00078fbaff */
[----:B------:R-:W-:Y:S01]  /*0170*/  IMAD R11, R7, -0x2e0, R3 ;  /* 0xfffffd20070b7824 */ /* 0x000fe200078e0203 */
[----:B------:R-:W-:Y:S01]  /*0180*/  CS2R R6, SRZ ;  /* 0x0000000000067805 */ /* 0x000fe2000001ff00 */
[----:B------:R-:W-:Y:S02]  /*0190*/  IMAD.MOV.U32 R3, RZ, RZ, RZ ;  /* 0x000000ffff037224 */ /* 0x000fe400078e00ff */
[----:B--2---:R-:W-:-:S05]  /*01a0*/  IMAD.WIDE R4, R11, 0x4, R4 ;  /* 0x000000040b047825 */ /* 0x004fca00078e0204 */
[----:B------:R-:W2:Y:S04]  /*01b0*/  @!P0 LDG.E.EL R6, desc[UR4][R4.64] ;  /* 0x0000000404068981 */ /* 0x000ea8000c2e1900 */
[----:B------:R-:W3:Y:S04]  /*01c0*/  @!P0 LDG.E.EL R3, desc[UR4][R4.64] ;  /* 0x0000000404038981 */ /* 0x000ee8000c2e1900 */
[----:B------:R-:W5:Y:S01]  /*01d0*/  @!P0 LDG.E.EL R7, desc[UR4][R4.64] ;  /* 0x0000000404078981 */ /* 0x000f62000c2e1900 */
[----:B------:R-:W-:-:S06]  /*01e0*/  IMAD.MOV.U32 R2, RZ, RZ, RZ ;  /* 0x000000ffff027224 */ /* 0x000fcc00078e00ff */
[----:B------:R1:W5:Y:S02]  /*01f0*/  @!P0 LDG.E.EL R2, desc[UR4][R4.64] ;  /* 0x0000000404028981 */ /* 0x000364000c2e1900 */
[----:B-1----:R-:W-:-:S04]  /*0200*/  IMAD.HI R5, R25, -0x4de9bd37, R24 ;  /* 0xb21642c919057827 */ /* 0x002fc800078e0218 */
[----:B----4-:R-:W-:-:S04]  /*0210*/  IMAD.WIDE R12, R11, 0x4, R12 ;  /* 0x000000040b0c7825 */ /* 0x010fc800078e020c */
[----:B0-----:R-:W-:-:S04]  /*0220*/  IMAD.WIDE R22, R11, 0x4, R22 ;  /* 0x000000040b167825 */ /* 0x001fc800078e0216 */
[----:B------:R-:W-:-:S05]  /*0230*/  IMAD.WIDE R26, R11, 0x4, R26 ;  /* 0x000000040b1a7825 */ /* 0x000fca00078e021a */
[----:B------:R-:W4:Y:S01]  /*0240*/  @!P0 LDG.E.EL R24, desc[UR4][R26.64] ;  /* 0x000000041a188981 */ /* 0x000f22000c2e1900 */
[----:B--2---:R-:W-:Y:S01]  /*0250*/  FADD R6, R6, 9.9999997473787516356e-06 ;  /* 0x3727c5ac06067421 */ /* 0x004fe20000000000 */
[----:B---3--:R-:W-:-:S03]  /*0260*/  FADD R3, R3, 9.9999997473787516356e-06 ;  /* 0x3727c5ac03037421 */ /* 0x008fc60000000000 */
[----:B------:R-:W0:Y:S01]  /*0270*/  MUFU.SQRT R10, R6 ;  /* 0x00000006000a7308 */ /* 0x000e220000002000 */
[----:B-----5:R-:W-:-:S07]  /*0280*/  FADD R7, R7, 9.9999997473787516356e-06 ;  /* 0x3727c5ac07077421 */ /* 0x020fce0000000000 */
[----:B------:R-:W1:Y:S08]  /*0290*/  MUFU.SQRT R8, R3 ;  /* 0x0000000300087308 */ /* 0x000e700000002000 */
[----:B------:R-:W2:Y:S01]  /*02a0*/  MUFU.SQRT R16, R7 ;  /* 0x0000000700107308 */ /* 0x000ea20000002000 */
[C---:B0-----:R-:W-:Y:S02]  /*02b0*/  FSETP.GT.AND P6, PT, R10.reuse, 8.50705917302346158658e+37, PT ;  /* 0x7e8000000a00780b */ /* 0x041fe40003fc4000 */
[----:B------:R-:W-:-:S02]  /*02c0*/  FSETP.GEU.AND P2, PT, R10, 1.175494350822287508e-38, PT ;  /* 0x008000000a00780b */ /* 0x000fc40003f4e000 */
[C---:B-1----:R-:W-:Y:S02]  /*02d0*/  FSETP.GT.AND P5, PT, R8.reuse, 8.50705917302346158658e+37, PT ;  /* 0x7e8000000800780b */ /* 0x042fe40003fa4000 */
[----:B------:R-:W-:Y:S02]  /*02e0*/  FSETP.GEU.AND P3, PT, R8, 1.175494350822287508e-38, PT ;  /* 0x008000000800780b */ /* 0x000fe40003f6e000 */
[C---:B--2---:R-:W-:Y:S02]  /*02f0*/  FSETP.GT.AND P4, PT, R16.reuse, 8.50705917302346158658e+37, PT ;  /* 0x7e8000001000780b */ /* 0x044fe40003f84000 */
[----:B------:R-:W-:-:S03]  /*0300*/  FSETP.GEU.AND P1, PT, R16, 1.175494350822287508e-38, PT ;  /* 0x008000001000780b */ /* 0x000fc60003f2e000 */
[----:B------:R-:W-:-:S04]  /*0310*/  @P6 FMUL R10, R10, 0.25 ;  /* 0x3e8000000a0a6820 */ /* 0x000fc80000400000 */
[----:B------:R-:W-:Y:S01]  /*0320*/  @P5 FMUL R8, R8, 0.25 ;  /* 0x3e80000008085820 */ /* 0x000fe20000400000 */
[----:B------:R-:W-:Y:S01]  /*0330*/  @!P2 FMUL R10, R10, 16777216 ;  /* 0x4b8000000a0aa820 */ /* 0x000fe20000400000 */
[----:B------:R-:W-:Y:S01]  /*0340*/  SHF.R.U32.HI R6, RZ, 0x1f, R5 ;  /* 0x0000001fff067819 */ /* 0x000fe20000011605 */
[----:B------:R-:W-:Y:S01]  /*0350*/  FADD R2, R2, 9.9999997473787516356e-06 ;  /* 0x3727c5ac02027421 */ /* 0x000fe20000000000 */
[----:B------:R-:W-:Y:S01]  /*0360*/  @!P3 FMUL R8, R8, 16777216 ;  /* 0x4b8000000808b820 */ /* 0x000fe20000400000 */
[----:B------:R-:W-:Y:S01]  /*0370*/  @P4 FMUL R16, R16, 0.25 ;  /* 0x3e80000010104820 */ /* 0x000fe20000400000 */
[----:B------:R-:W-:Y:S01]  /*0380*/  MUFU.RCP R4, R10 ;  /* 0x0000000a00047308 */ /* 0x000fe20000001000 */
[----:B------:R-:W-:Y:S02]  /*0390*/  LEA.HI.SX32 R9, R5, R6, 0x13 ;  /* 0x0000000605097211 */ /* 0x000fe400078f9aff */
[----:B------:R-:W-:Y:S01]  /*03a0*/  @!P1 FMUL R16, R16, 16777216 ;  /* 0x4b80000010109820 */ /* 0x000fe20000400000 */
[----:B------:R-:W-:-:S04]  /*03b0*/  LOP3.LUT R7, R0, 0xfffffff0, RZ, 0xc0, !PT ;  /* 0xfffffff000077812 */ /* 0x000fc800078ec0ff */
[----:B------:R-:W0:Y:S01]  /*03c0*/  MUFU.SQRT R10, R2 ;  /* 0x00000002000a7308 */ /* 0x000e220000002000 */
[----:B------:R-:W-:Y:S01]  /*03d0*/  IMAD R0, R9, -0x2e00, R25 ;  /* 0xffffd20009007824 */ /* 0x000fe200078e0219 */
[----:B------:R-:W-:-:S06]  /*03e0*/  FSEL R6, R14, 1, P5 ;  /* 0x3f8000000e067808 */ /* 0x000fcc0002800000 */
[----:B------:R-:W1:Y:S01]  /*03f0*/  MUFU.RCP R3, R8 ;  /* 0x0000000800037308 */ /* 0x000e620000001000 */
[----:B------:R-:W-:Y:S01]  /*0400*/  IMAD R15, R9, 0x2c00, R0 ;  /* 0x00002c00090f7824 */ /* 0x000fe200078e0200 */
[----:B------:R-:W-:-:S06]  /*0410*/  FSEL R17, R14, 1, P6 ;  /* 0x3f8000000e117808 */ /* 0x000fcc0003000000 */
[----:B------:R2:W3:Y:S01]  /*0420*/  MUFU.RCP R5, R16 ;  /* 0x0000001000057308 */ /* 0x0004e20000001000 */
[----:B------:R-:W-:Y:S02]  /*0430*/  IMAD.IADD R7, R25, 0x1, -R7 ;  /* 0x0000000119077824 */ /* 0x000fe400078e0a07 */
[----:B------:R-:W-:Y:S02]  /*0440*/  IMAD.SHL.U32 R9, R9, 0x200, RZ ;  /* 0x0000020009097824 */ /* 0x000fe400078e00ff */
[----:B------:R-:W-:Y:S01]  /*0450*/  IMAD.SHL.U32 R0, R11, 0x10, RZ ;  /* 0x000000100b007824 */ /* 0x000fe200078e00ff */
[----:B--2---:R-:W-:Y:S01]  /*0460*/  FSEL R16, R14, 1, P4 ;  /* 0x3f8000000e107808 */ /* 0x004fe20002000000 */
[----:B------:R-:W-:Y:S01]  /*0470*/  @!P3 FMUL R6, R6, 16777216 ;  /* 0x4b8000000606b820 */ /* 0x000fe20000400000 */
[----:B------:R-:W-:Y:S02]  /*0480*/  @!P2 FMUL R17, R17, 16777216 ;  /* 0x4b8000001111a820 */ /* 0x000fe40000400000 */
[--C-:B------:R-:W-:Y:S01]  /*0490*/  IADD3 R8, P5, P6, R0, R7, R9.reuse ;  /* 0x0000000700087210 */ /* 0x100fe20007ebe009 */
[----:B------:R-:W-:Y:S01]  /*04a0*/  @!P1 FMUL R16, R16, 16777216 ;  /* 0x4b80000010109820 */ /* 0x000fe20000400000 */
[----:B------:R-:W-:-:S02]  /*04b0*/  SHF.R.S32.HI R18, RZ, 0x1f, R9 ;  /* 0x0000001fff127819 */ /* 0x000fc40000011409 */
[----:B0-----:R-:W-:Y:S02]  /*04c0*/  FSETP.GT.AND P2, PT, R10, 8.50705917302346158658e+37, PT ;  /* 0x7e8000000a00780b */ /* 0x001fe40003f44000 */
[----:B------:R-:W-:Y:S02]  /*04d0*/  ISETP.GE.AND P3, PT, R11, 0x2c0, PT ;  /* 0x000002c00b00780c */ /* 0x000fe40003f66270 */
[----:B------:R-:W-:Y:S01]  /*04e0*/  SHF.R.S32.HI R9, RZ, 0x1f, R0 ;  /* 0x0000001fff097819 */ /* 0x000fe20000011400 */
[----:B-1----:R-:W-:Y:S01]  /*04f0*/  FMUL R0, R3, R6 ;  /* 0x0000000603007220 */ /* 0x002fe20000400000 */
[----:B------:R-:W-:Y:S01]  /*0500*/  SHF.R.S32.HI R19, RZ, 0x1f, R7 ;  /* 0x0000001fff137819 */ /* 0x000fe20000011407 */
[----:B------:R-:W-:Y:S01]  /*0510*/  FMUL R2, R4, R17 ;  /* 0x0000001104027220 */ /* 0x000fe20000400000 */
[----:B---3--:R-:W-:Y:S01]  /*0520*/  FMUL R3, R5, R16 ;  /* 0x0000001005037220 */ /* 0x008fe20000400000 */
[----:B------:R-:W-:Y:S02]  /*0530*/  CS2R R4, SRZ ;  /* 0x0000000000047805 */ /* 0x000fe4000001ff00 */
[----:B------:R-:W-:-:S02]  /*0540*/  FSETP.GEU.AND P4, PT, R10, 1.175494350822287508e-38, PT ;  /* 0x008000000a00780b */ /* 0x000fc40003f8e000 */
[----:B------:R-:W-:Y:S02]  /*0550*/  CS2R R6, SRZ ;  /* 0x0000000000067805 */ /* 0x000fe4000001ff00 */
[----:B------:R-:W-:Y:S01]  /*0560*/  ISETP.LT.AND P1, PT, R25, 0xb800, !P3 ;  /* 0x0000b8001900780c */ /* 0x000fe20005f21270 */
[----:B------:R-:W-:Y:S01]  /*0570*/  IMAD.WIDE R28, R15, 0x4, R28 ;  /* 0x000000040f1c7825 */ /* 0x000fe200078e021c */
[----:B------:R-:W-:Y:S01]  /*0580*/  FSEL R21, R14, 1, P2 ;  /* 0x3f8000000e157808 */ /* 0x000fe20001000000 */
[----:B------:R-:W2:Y:S01]  /*0590*/  @!P0 LDG.E.EL R5, desc[UR4][R12.64] ;  /* 0x000000040c058981 */ /* 0x000ea2000c2e1900 */
[----:B------:R-:W-:-:S03]  /*05a0*/  CS2R R14, SRZ ;  /* 0x00000000000e7805 */ /* 0x000fc6000001ff00 */
[----:B------:R-:W3:Y:S01]  /*05b0*/  @!P0 LDG.E.EL R4, desc[UR4][R12.64] ;  /* 0x000000040c048981 */ /* 0x000ee2000c2e1900 */
[----:B------:R-:W-:-:S03]  /*05c0*/  @P2 FMUL R10, R10, 0.25 ;  /* 0x3e8000000a0a2820 */ /* 0x000fc60000400000 */
[----:B------:R-:W5:Y:S04]  /*05d0*/  @!P0 LDG.E.EL R7, desc[UR4][R12.64] ;  /* 0x000000040c078981 */ /* 0x000f68000c2e1900 */
[----:B------:R0:W2:Y:S01]  /*05e0*/  @!P0 LDG.E.EL R6, desc[UR4][R12.64] ;  /* 0x000000040c068981 */ /* 0x0000a2000c2e1900 */
[----:B------:R-:W-:Y:S01]  /*05f0*/  ISETP.GT.AND P2, PT, R11, 0x2bf, !P0 ;  /* 0x000002bf0b00780c */ /* 0x000fe20004744270 */
[----:B------:R-:W-:Y:S01]  /*0600*/  @!P4 FMUL R10, R10, 16777216 ;  /* 0x4b8000000a0ac820 */ /* 0x000fe20000400000 */
[----:B------:R-:W-:Y:S01]  /*0610*/  @!P4 FMUL R21, R21, 16777216 ;  /* 0x4b8000001515c820 */ /* 0x000fe20000400000 */
[----:B0-----:R-:W-:Y:S02]  /*0620*/  CS2R R12, SRZ ;  /* 0x00000000000c7805 */ /* 0x001fe4000001ff00 */
[----:B------:R-:W-:-:S04]  /*0630*/  IADD3.X R9, R9, R19, R18, P5, P6 ;  /* 0x0000001309097210 */ /* 0x000fc80002fec412 */
[----:B------:R0:W2:Y:S01]  /*0640*/  @P1 LDG.E.128 R12, desc[UR4][R28.64] ;  /* 0x000000041c0c1981 */ /* 0x0000a2000c1e1d00 */
[----:B------:R1:W4:Y:S01]  /*0650*/  MUFU.RCP R20, R10 ;  /* 0x0000000a00147308 */ /* 0x0003220000001000 */
[C---:B0-----:R-:W-:Y:S02]  /*0660*/  LEA R28, P4, R8.reuse, UR6, 0x2 ;  /* 0x00000006081c7c11 */ /* 0x041fe4000f8810ff */
[----:B-1----:R-:W-:Y:S02]  /*0670*/  CS2R R10, SRZ ;  /* 0x00000000000a7805 */ /* 0x002fe4000001ff00 */
[----:B------:R-:W-:Y:S02]  /*0680*/  LEA.HI.X R29, R8, UR7, R9, 0x2, P4 ;  /* 0x00000007081d7c11 */ /* 0x000fe4000a0f1409 */
[----:B------:R-:W-:-:S06]  /*0690*/  CS2R R8, SRZ ;  /* 0x0000000000087805 */ /* 0x000fcc000001ff00 */
[----:B------:R-:W3:Y:S01]  /*06a0*/  @P2 LDG.E.128 R8, desc[UR4][R28.64+-0xb000] ;  /* 0xff5000041c082981 */ /* 0x000ee2000c1e1d00 */
[----:B------:R-:W-:Y:S02]  /*06b0*/  CS2R R16, SRZ ;  /* 0x0000000000107805 */ /* 0x000fe4000001ff00 */
[----:B------:R-:W-:Y:S01]  /*06c0*/  CS2R R18, SRZ ;  /* 0x0000000000127805 */ /* 0x000fe2000001ff00 */
[----:B----4-:R-:W-:Y:S01]  /*06d0*/  FMUL R20, R20, R21 ;  /* 0x0000001514147220 */ /* 0x010fe20000400000 */
[----:B------:R-:W-:Y:S02]  /*06e0*/  IMAD.MOV.U32 R21, RZ, RZ, RZ ;  /* 0x000000ffff157224 */ /* 0x000fe400078e00ff */
[----:B------:R-:W4:Y:S04]  /*06f0*/  @!P0 LDG.E.EL R16, desc[UR4][R22.64] ;  /* 0x0000000416108981 */ /* 0x000f28000c2e1900 */
[----:B------:R-:W4:Y:S04]  /*0700*/  @!P0 LDG.E.EL R17, desc[UR4][R22.64] ;  /* 0x0000000416118981 */ /* 0x000f28000c2e1900 */
[----:B------:R-:W4:Y:S04]  /*0710*/  @!P0 LDG.E.EL R18, desc[UR4][R22.64] ;  /* 0x0000000416128981 */ /* 0x000f28000c2e1900 */
[----:B------:R0:W4:Y:S04]  /*0720*/  @!P0 LDG.E.EL R19, desc[UR4][R22.64] ;  /* 0x0000000416138981 */ /* 0x000128000c2e1900 */
[----:B------:R-:W4:Y:S01]  /*0730*/  @!P0 LDG.E.EL R21, desc[UR4][R26.64] ;  /* 0x000000041a158981 */ /* 0x000f22000c2e1900 */
[----:B0-----:R-:W-:-:S06]  /*0740*/  CS2R R22, SRZ ;  /* 0x0000000000167805 */ /* 0x001fcc000001ff00 */
[----:B------:R-:W4:Y:S04]  /*0750*/  @!P0 LDG.E.EL R22, desc[UR4][R26.64] ;  /* 0x000000041a168981 */ /* 0x000f28000c2e1900 */
[----:B------:R0:W4:Y:S02]  /*0760*/  @!P0 LDG.E.EL R23, desc[UR4][R26.64] ;  /* 0x000000041a178981 */ /* 0x000124000c2e1900 */
[----:B0-----:R-:W0:Y:S02]  /*0770*/  LDC.64 R26, c[0x0][0x248] ;  /* 0x00009200ff1a7b82 */ /* 0x001e240000000a00 */
[----:B0-----:R-:W-:Y:S01]  /*0780*/  IMAD.WIDE R26, R25, 0x4, R26 ;  /* 0x00000004191a7825 */ /* 0x001fe200078e021a */
[----:B--2---:R-:W-:Y:S02]  /*0790*/  SEL R12, R12, RZ, P1 ;  /* 0x000000ff0c0c7207 */ /* 0x004fe40000800000 */
[----:B------:R-:W-:-:S02]  /*07a0*/  SEL R13, R13, RZ, P1 ;  /* 0x000000ff0d0d7207 */ /* 0x000fc40000800000 */
[----:B------:R-:W-:Y:S02]  /*07b0*/  SEL R15, R15, RZ, P1 ;  /* 0x000000ff0f0f7207 */ /* 0x000fe40000800000 */
[----:B------:R-:W-:Y:S02]  /*07c0*/  SEL R14, R14, RZ, P1 ;  /* 0x000000ff0e0e7207 */ /* 0x000fe40000800000 */
[----:B---3--:R-:W-:Y:S02]  /*07d0*/  @P3 SEL R12, R8, RZ, P2 ;  /* 0x000000ff080c3207 */ /* 0x008fe40001000000 */
[----:B------:R-:W-:Y:S02]  /*07e0*/  @P3 SEL R13, R9, RZ, P2 ;  /* 0x000000ff090d3207 */ /* 0x000fe40001000000 */
[----:B------:R-:W0:Y:S01]  /*07f0*/  LDC.64 R8, c[0x0][0x240] ;  /* 0x00009000ff087b82 */ /* 0x000e220000000a00 */
[----:B------:R-:W-:Y:S02]  /*0800*/  @P3 SEL R15, R11, RZ, P2 ;  /* 0x000000ff0b0f3207 */ /* 0x000fe40001000000 */
[----:B------:R-:W-:Y:S01]  /*0810*/  @P3 SEL R14, R10, RZ, P2 ;  /* 0x000000ff0a0e3207 */ /* 0x000fe20001000000 */
[----:B------:R-:W-:-:S02]  /*0820*/  FADD R5, R12, -R5 ;  /* 0x800000050c057221 */ /* 0x000fc40000000000 */
[----:B------:R-:W-:Y:S02]  /*0830*/  FADD R11, R15, -R6 ;  /* 0x800000060f0b7221 */ /* 0x000fe40000000000 */
[----:B-----5:R-:W-:Y:S01]  /*0840*/  FADD R6, R14, -R7 ;  /* 0x800000070e067221 */ /* 0x020fe20000000000 */
[----:B------:R-:W-:Y:S01]  /*0850*/  FADD R7, R13, -R4 ;  /* 0x800000040d077221 */ /* 0x000fe20000000000 */
[----:B------:R-:W-:Y:S01]  /*0860*/  FMUL R11, R20, R11 ;  /* 0x0000000b140b7220 */ /* 0x000fe20000400000 */
[----:B------:R-:W-:Y:S01]  /*0870*/  FMUL R0, R0, R5 ;  /* 0x0000000500007220 */ /* 0x000fe20000400000 */
[----:B------:R-:W-:Y:S01]  /*0880*/  FMUL R6, R3, R6 ;  /* 0x0000000603067220 */ /* 0x000fe20000400000 */
[----:B------:R-:W-:Y:S01]  /*0890*/  FMUL R7, R2, R7 ;  /* 0x0000000702077220 */ /* 0x000fe20000400000 */
[----:B----4-:R-:W-:Y:S01]  /*08a0*/  FFMA R11, R11, R19, R24 ;  /* 0x000000130b0b7223 */ /* 0x010fe20000000018 */
[----:B------:R-:W-:-:S04]  /*08b0*/  FFMA R0, R0, R16, R21 ;  /* 0x0000001000007223 */ /* 0x000fc80000000015 */
[----:B------:R-:W-:Y:S01]  /*08c0*/  FSETP.GEU.AND P1, PT, R11, RZ, PT ;  /* 0x000000ff0b00720b */ /* 0x000fe20003f2e000 */
[----:B0-----:R-:W-:Y:S01]  /*08d0*/  IMAD.WIDE R8, R25, 0x4, R8 ;  /* 0x0000000419087825 */ /* 0x001fe200078e0208 */
[----:B------:R-:W-:-:S03]  /*08e0*/  FSETP.GEU.AND P4, PT, R0, RZ, PT ;  /* 0x000000ff0000720b */ /* 0x000fc60003f8e000 */
[----:B------:R-:W-:Y:S01]  /*08f0*/  FFMA R7, R7, R17, R22 ;  /* 0x0000001107077223 */ /* 0x000fe20000000016 */
[----:B------:R-:W-:-:S04]  /*0900*/  FFMA R6, R6, R18, R23 ;  /* 0x0000001206067223 */ /* 0x000fc80000000017 */
[----:B------:R-:W-:Y:S01]  /*0910*/  FSETP.GEU.AND P3, PT, R7, RZ, PT ;  /* 0x000000ff0700720b */ /* 0x000fe20003f6e000 */
[----:B------:R0:W-:Y:S01]  /*0920*/  @!P0 STG.E.128 desc[UR4][R8.64], R12 ;  /* 0x0000000c08008986 */ /* 0x0001e2000c101d04 */
[C---:B------:R-:W-:Y:S02]  /*0930*/  FSETP.GEU.AND P2, PT, R6.reuse, RZ, PT ;  /* 0x000000ff0600720b */ /* 0x040fe40003f4e000 */
[----:B------:R-:W-:Y:S02]  /*0940*/  SEL R19, R11, RZ, P1 ;  /* 0x000000ff0b137207 */ /* 0x000fe40000800000 */
[----:B------:R-:W-:Y:S02]  /*0950*/  SEL R18, R6, RZ, P2 ;  /* 0x000000ff06127207 */ /* 0x000fe40001000000 */
[----:B------:R-:W-:Y:S02]  /*0960*/  SEL R17, R7, RZ, P3 ;  /* 0x000000ff07117207 */ /* 0x000fe40001800000 */
[----:B------:R-:W-:Y:S01]  /*0970*/  SEL R16, R0, RZ, P4 ;  /* 0x000000ff00107207 */ /* 0x000fe20002000000 */
[----:B0-----:R-:W-:Y:S06]  /*0980*/  @P0 EXIT ;  /* 0x000000000000094d */ /* 0x001fec0003800000 */
[----:B------:R-:W-:Y:S01]  /*0990*/  STG.E.128 desc[UR4][R26.64], R16 ;  /* 0x000000101a007986 */ /* 0x000fe2000c101d04 */
[----:B------:R-:W-:Y:S05]  /*09a0*/  EXIT ;  /* 0x000000000000794d */ /* 0x000fea0003800000 */
.L_x_0:
[----:B------:R-:W-:-:S00]  /*09b0*/  BRA `(.L_x_0) ;  /* 0xfffffffc00fc7947 */ /* 0x000fc0000383ffff */
[----:B------:R-:W-:-:S00]  /*09c0*/  NOP ;  /* 0x0000000000007918 */ /* 0x000fc00000000000 */
        /* <DEDUP_REMOVED lines=11> */
.L_x_1:


//--------------------- .nv.global.init           --------------------------
	.section	.nv.global.init,"aw",@progbits
.nv.global.init:
	.type		_$_str,@object
	.size		_$_str,(_$_str_$_2 - _$_str)
_$_str:
        /*0000*/ 	.byte	0x5f, 0x5f, 0x43, 0x55, 0x44, 0x41, 0x5f, 0x46, 0x54, 0x5a, 0x00
	.type		_$_str_$_2,@object
	.size		_$_str_$_2,(.L_1 - _$_str_$_2)
_$_str_$_2:
        /*000b*/ 	.byte	0x5f, 0x5f, 0x43, 0x55, 0x44, 0x41, 0x5f, 0x50, 0x52, 0x45, 0x43, 0x5f, 0x53, 0x51, 0x52, 0x54
        /*001b*/ 	.byte	0x00
.L_1:


//--------------------- .nv.constant0.triton_poi_fused__native_batch_norm_legit_no_training_cat_relu_40 --------------------------
	.section	.nv.constant0.triton_poi_fused__native_batch_norm_legit_no_training_cat_relu_40,"a",@progbits
	.sectionflags	@""
	.align	4
.nv.constant0.triton_poi_fused__native_batch_norm_legit_no_training_cat_relu_40:
	.zero		596
